//
// Generated by NVIDIA NVVM Compiler
//
// Compiler Build ID: CL-36424714
// Cuda compilation tools, release 13.0, V13.0.88
// Based on NVVM 20.0.0
//

.version 9.0
.target sm_100
.address_size 64

	// .globl	_Z14hello_from_gpuv
.extern .func  (.param .b32 func_retval0) vprintf
(
	.param .b64 vprintf_param_0,
	.param .b64 vprintf_param_1
)
;
.global .align 1 .b8 $str[32] = {72, 101, 108, 108, 111, 32, 102, 114, 111, 109, 32, 84, 104, 114, 101, 97, 100, 58, 37, 100, 32, 66, 108, 111, 99, 107, 58, 37, 100, 32, 10};

.visible .entry _Z14hello_from_gpuv()
{
	.local .align 8 .b8 	__local_depot0[8];
	.reg .b64 	%SP;
	.reg .b64 	%SPL;
	.reg .b32 	%r<6>;
	.reg .b64 	%rd<5>;

	mov.u64 	%SPL, __local_depot0;
	cvta.local.u64 	%SP, %SPL;
	add.u64 	%rd1, %SP, 0;
	add.u64 	%rd2, %SPL, 0;
	mov.u32 	%r1, %ctaid.x;
	mov.u32 	%r2, %tid.x;
	mad.lo.s32 	%r3, %r1, 3, %r2;
	st.local.v2.u32 	[%rd2], {%r3, %r1};
	mov.u64 	%rd3, $str;
	cvta.global.u64 	%rd4, %rd3;
	{ // callseq 0, 0
	.param .b64 param0;
	st.param.b64 	[param0], %rd4;
	.param .b64 param1;
	st.param.b64 	[param1], %rd1;
	.param .b32 retval0;
	call.uni (retval0), 
	vprintf, 
	(
	param0, 
	param1
	);
	ld.param.b32 	%r4, [retval0];
	} // callseq 0
	ret;

}


// ===== COMPILED SASS (sm_100) =====

	.target	sm_100

	.elftype	@"ET_EXEC"


//--------------------- .note.nv.tkinfo           --------------------------
	.section	.note.nv.tkinfo,"",@"SHT_NOTE"
	.sectionflags	@"SHF_NOTE_NV_TKINFO"
	.tkinfo
        /*0018*/ 	.word	0x00000002
        /*0030*/ 	.string	""
        /*0030*/ 	.string	"ptxas"
        /*0030*/ 	.string	"Cuda compilation tools, release 13.0, V13.0.88"
        /*0030*/ 	.string	"Build cuda_13.0.r13.0/compiler.36424714_0"
        /*0030*/ 	.string	"-arch sm_100 -m 64 "



//--------------------- .note.nv.cuinfo           --------------------------
	.section	.note.nv.cuinfo,"",@"SHT_NOTE"
	.sectionflags	@"SHF_NOTE_NV_CUINFO"
        /*0018*/ 	.short	0x0002
        /*001a*/ 	.short	0x0064
        /*001c*/ 	.short	0x0082
	.zero		2


//--------------------- .nv.info                  --------------------------
	.section	.nv.info,"",@"SHT_CUDA_INFO"
	.align	4


	//----- nvinfo : EIATTR_REGCOUNT
	.align		4
        /*0000*/ 	.byte	0x04, 0x2f
        /*0002*/ 	.short	(.L_2 - .L_1)
	.align		4
.L_1:
        /*0004*/ 	.word	index@(_Z14hello_from_gpuv)
        /*0008*/ 	.word	0x00000018


	//----- nvinfo : EIATTR_FRAME_SIZE
	.align		4
.L_2:
        /*000c*/ 	.byte	0x04, 0x11
        /*000e*/ 	.short	(.L_4 - .L_3)
	.align		4
.L_3:
        /*0010*/ 	.word	index@(_Z14hello_from_gpuv)
        /*0014*/ 	.word	0x00000008


	//----- nvinfo : EIATTR_MIN_STACK_SIZE
	.align		4
.L_4:
        /*0018*/ 	.byte	0x04, 0x12
        /*001a*/ 	.short	(.L_6 - .L_5)
	.align		4
.L_5:
        /*001c*/ 	.word	index@(_Z14hello_from_gpuv)
        /*0020*/ 	.word	0x00000008
.L_6:


//--------------------- .nv.compat                --------------------------
	.section	.nv.compat,"",@"SHT_CUDA_COMPAT_INFO"
	.align	4
        /*0000*/ 	.byte	0x02, 0x09, 0x00, 0x00, 0x02, 0x02, 0x01, 0x00, 0x02, 0x05, 0x05, 0x00, 0x03, 0x07, 0x01, 0x01
        /*0010*/ 	.byte	0x02, 0x03, 0x00, 0x00, 0x02, 0x06, 0x01, 0x00, 0x04, 0x0b, 0x08, 0x00, 0x09, 0x00, 0x00, 0x00
        /*0020*/ 	.byte	0x00, 0x00, 0x00, 0x00


//--------------------- .nv.info._Z14hello_from_gpuv --------------------------
	.section	.nv.info._Z14hello_from_gpuv,"",@"SHT_CUDA_INFO"
	.sectionflags	@""
	.align	4


	//----- nvinfo : EIATTR_CUDA_API_VERSION
	.align		4
        /*0000*/ 	.byte	0x04, 0x37
        /*0002*/ 	.short	(.L_8 - .L_7)
.L_7:
        /*0004*/ 	.word	0x00000082


	//----- nvinfo : EIATTR_SPARSE_MMA_MASK
	.align		4
.L_8:
        /*0008*/ 	.byte	0x03, 0x50
        /*000a*/ 	.short	0x0000


	//----- nvinfo : EIATTR_MAXREG_COUNT
	.align		4
        /*000c*/ 	.byte	0x03, 0x1b
        /*000e*/ 	.short	0x00ff


	//----- nvinfo : EIATTR_EXTERNS
	.align		4
        /*0010*/ 	.byte	0x04, 0x0f
        /*0012*/ 	.short	(.L_10 - .L_9)


	//   ....[0]....
	.align		4
.L_9:
        /*0014*/ 	.word	index@(vprintf)


	//----- nvinfo : EIATTR_MERCURY_ISA_VERSION
	.align		4
.L_10:
        /*0018*/ 	.byte	0x03, 0x5f
        /*001a*/ 	.short	0x0101


	//----- nvinfo : EIATTR_VRC_CTA_INIT_COUNT
	.align		4
        /*001c*/ 	.byte	0x02, 0x4a
	.zero		1
	.zero		1


	//----- nvinfo : EIATTR_SYSCALL_OFFSETS
	.align		4
        /*0020*/ 	.byte	0x04, 0x46
        /*0022*/ 	.short	(.L_12 - .L_11)


	//   ....[0]....
.L_11:
        /*0024*/ 	.word	0x00000100


	//----- nvinfo : EIATTR_EXIT_INSTR_OFFSETS
	.align		4
.L_12:
        /*0028*/ 	.byte	0x04, 0x1c
        /*002a*/ 	.short	(.L_14 - .L_13)


	//   ....[0]....
.L_13:
        /*002c*/ 	.word	0x00000110


	//----- nvinfo : EIATTR_SW_WAR
	.align		4
.L_14:
        /*0030*/ 	.byte	0x04, 0x36
        /*0032*/ 	.short	(.L_16 - .L_15)
.L_15:
        /*0034*/ 	.word	0x00000008
.L_16:


//--------------------- .nv.callgraph             --------------------------
	.section	.nv.callgraph,"",@"SHT_CUDA_CALLGRAPH"
	.align	4
	.sectionentsize	8
	.align		4
        /*0000*/ 	.word	0x00000000
	.align		4
        /*0004*/ 	.word	0xffffffff
	.align		4
        /*0008*/ 	.word	index@(_Z14hello_from_gpuv)
	.align		4
        /*000c*/ 	.word	index@(vprintf)
	.align		4
        /*0010*/ 	.word	0x00000000
	.align		4
        /*0014*/ 	.word	0xfffffffe
	.align		4
        /*0018*/ 	.word	0x00000000
	.align		4
        /*001c*/ 	.word	0xfffffffd
	.align		4
        /*0020*/ 	.word	0x00000000
	.align		4
        /*0024*/ 	.word	0xfffffffc


//--------------------- .nv.constant4             --------------------------
	.section	.nv.constant4,"a",@progbits
	.align	8
	.align		8
.nv.constant4:
        /*0000*/ 	.dword	vprintf
	.align		8
        /*0008*/ 	.dword	$str


//--------------------- .text._Z14hello_from_gpuv --------------------------
	.section	.text._Z14hello_from_gpuv,"ax",@progbits
	.align	128
        .global         _Z14hello_from_gpuv
        .type           _Z14hello_from_gpuv,@function
        .size           _Z14hello_from_gpuv,(.L_x_2 - _Z14hello_from_gpuv)
        .other          _Z14hello_from_gpuv,@"STO_CUDA_ENTRY STV_DEFAULT"
_Z14hello_from_gpuv:
.text._Z14hello_from_gpuv:
[----:B------:R-:W0:Y:S01]  /*0000*/  LDC R1, c[0x0][0x37c] ;  /* 0x0000df00ff017b82 */ /* 0x000e220000000800 */
[----:B------:R-:W1:Y:S01]  /*0010*/  S2R R2, SR_TID.X ;  /* 0x0000000000027919 */ /* 0x000e620000002100 */
[----:B0-----:R-:W-:Y:S01]  /*0020*/  VIADD R1, R1, 0xfffffff8 ;  /* 0xfffffff801017836 */ /* 0x001fe20000000000 */
[----:B------:R-:W-:Y:S01]  /*0030*/  MOV R0, 0x0 ;  /* 0x0000000000007802 */ /* 0x000fe20000000f00 */
[----:B------:R-:W0:Y:S01]  /*0040*/  LDCU UR4, c[0x0][0x2f8] ;  /* 0x00005f00ff0477ac */ /* 0x000e220008000800 */
[----:B------:R-:W1:Y:S03]  /*0050*/  S2R R3, SR_CTAID.X ;  /* 0x0000000000037919 */ /* 0x000e660000002500 */
[----:B------:R2:W3:Y:S01]  /*0060*/  LDC.64 R8, c[0x4][R0] ;  /* 0x0100000000087b82 */ /* 0x0004e20000000a00 */
[----:B------:R-:W4:Y:S01]  /*0070*/  LDCU.64 UR6, c[0x4][0x8] ;  /* 0x01000100ff0677ac */ /* 0x000f220008000a00 */
[----:B------:R-:W5:Y:S01]  /*0080*/  LDCU UR5, c[0x0][0x2fc] ;  /* 0x00005f80ff0577ac */ /* 0x000f620008000800 */
[----:B0-----:R-:W-:Y:S01]  /*0090*/  IADD3 R6, P0, PT, R1, UR4, RZ ;  /* 0x0000000401067c10 */ /* 0x001fe2000ff1e0ff */
[----:B----4-:R-:W-:Y:S01]  /*00a0*/  IMAD.U32 R4, RZ, RZ, UR6 ;  /* 0x00000006ff047e24 */ /* 0x010fe2000f8e00ff */
[----:B------:R-:W-:-:S03]  /*00b0*/  MOV R5, UR7 ;  /* 0x0000000700057c02 */ /* 0x000fc60008000f00 */
[----:B-----5:R-:W-:Y:S02]  /*00c0*/  IMAD.X R7, RZ, RZ, UR5, P0 ;  /* 0x00000005ff077e24 */ /* 0x020fe400080e06ff */
[----:B-1----:R-:W-:-:S05]  /*00d0*/  IMAD R2, R3, 0x3, R2 ;  /* 0x0000000303027824 */ /* 0x002fca00078e0202 */
[----:B------:R2:W-:Y:S02]  /*00e0*/  STL.64 [R1], R2 ;  /* 0x0000000201007387 */ /* 0x0005e40000100a00 */
[----:B------:R-:W-:-:S07]  /*00f0*/  LEPC R20, `(.L_x_0) ;  /* 0x000000001014794e */ /* 0x000fce0000000000 */
[----:B--23--:R-:W-:Y:S05]  /*0100*/  CALL.ABS.NOINC R8 ;  /* 0x0000000008007343 */ /* 0x00cfea0003c00000 */
.L_x_0:
[----:B------:R-:W-:Y:S05]  /*0110*/  EXIT ;  /* 0x000000000000794d */ /* 0x000fea0003800000 */
.L_x_1:
[----:B------:R-:W-:-:S00]  /*0120*/  BRA `(.L_x_1) ;  /* 0xfffffffc00fc7947 */ /* 0x000fc0000383ffff */
[----:B------:R-:W-:-:S00]  /*0130*/  NOP ;  /* 0x0000000000007918 */ /* 0x000fc00000000000 */
        /* <DEDUP_REMOVED lines=12> */
.L_x_2:


//--------------------- .nv.global.init           --------------------------
	.section	.nv.global.init,"aw",@progbits
.nv.global.init:
	.type		$str,@object
	.size		$str,(.L_0 - $str)
$str:
        /*0000*/ 	.byte	0x48, 0x65, 0x6c, 0x6c, 0x6f, 0x20, 0x66, 0x72, 0x6f, 0x6d, 0x20, 0x54, 0x68, 0x72, 0x65, 0x61
        /*0010*/ 	.byte	0x64, 0x3a, 0x25, 0x64, 0x20, 0x42, 0x6c, 0x6f, 0x63, 0x6b, 0x3a, 0x25, 0x64, 0x20, 0x0a, 0x00
.L_0:


//--------------------- .nv.shared.reserved.0     --------------------------
	.section	.nv.shared.reserved.0,"aw",@nobits
	.weak		__nv_reservedSMEM_offset_0_alias
	.size		__nv_reservedSMEM_offset_0_alias, 0, 64
	.other		__nv_reservedSMEM_offset_0_alias,@"STO_CUDA_RESERVED_SHARED STV_DEFAULT"
__nv_reservedSMEM_offset_0_alias:
	.zero		0
	.zero		64


//--------------------- .nv.constant0._Z14hello_from_gpuv --------------------------
	.section	.nv.constant0._Z14hello_from_gpuv,"a",@progbits
	.sectionflags	@""
	.align	4
.nv.constant0._Z14hello_from_gpuv:
	.zero		896


//--------------------- SYMBOLS --------------------------

	.type		.nv.reservedSmem.offset0,@object
	.size		.nv.reservedSmem.offset0,0x4
	.type		vprintf,@function
